//
// Generated by NVIDIA NVVM Compiler
//
// Compiler Build ID: CL-36424714
// Cuda compilation tools, release 13.0, V13.0.88
// Based on NVVM 20.0.0
//

.version 9.0
.target sm_100
.address_size 64

	// .globl	_Z22mha_single_head_kernelPfS_S_S_
.global .align 4 .b8 Q[256];
.global .align 4 .b8 K[256];
.global .align 4 .b8 V[256];
.global .align 4 .b8 scores[256];
.global .align 4 .b8 scaled[256];
.global .align 4 .b8 row_sum[32];
.global .align 4 .b8 shifted[256];
.global .align 4 .b8 exp_scores[256];
.global .align 4 .b8 attn[256];
.global .align 4 .b8 output[256];

.visible .entry _Z22mha_single_head_kernelPfS_S_S_(
	.param .u64 .ptr .align 1 _Z22mha_single_head_kernelPfS_S_S__param_0,
	.param .u64 .ptr .align 1 _Z22mha_single_head_kernelPfS_S_S__param_1,
	.param .u64 .ptr .align 1 _Z22mha_single_head_kernelPfS_S_S__param_2,
	.param .u64 .ptr .align 1 _Z22mha_single_head_kernelPfS_S_S__param_3
)
{
	.reg .pred 	%p<15>;
	.reg .b32 	%r<13>;
	.reg .b32 	%f<90>;
	.reg .b64 	%rd<66>;

	ld.param.u64 	%rd1, [_Z22mha_single_head_kernelPfS_S_S__param_0];
	ld.param.u64 	%rd2, [_Z22mha_single_head_kernelPfS_S_S__param_1];
	ld.param.u64 	%rd3, [_Z22mha_single_head_kernelPfS_S_S__param_2];
	ld.param.u64 	%rd4, [_Z22mha_single_head_kernelPfS_S_S__param_3];
	mov.u32 	%r3, %tid.y;
	mov.u32 	%r4, %ctaid.y;
	mov.u32 	%r5, %ntid.y;
	mad.lo.s32 	%r1, %r4, %r5, %r3;
	mov.u32 	%r6, %tid.x;
	mov.u32 	%r7, %ctaid.x;
	mov.u32 	%r8, %ntid.x;
	mad.lo.s32 	%r2, %r7, %r8, %r6;
	setp.lt.u32 	%p3, %r1, 8;
	setp.lt.s32 	%p4, %r2, 8;
	and.pred  	%p1, %p3, %p4;
	not.pred 	%p5, %p1;
	@%p5 bra 	$L__BB0_2;
	cvta.to.global.u64 	%rd5, %rd1;
	cvta.to.global.u64 	%rd6, %rd2;
	cvta.to.global.u64 	%rd7, %rd3;
	shl.b32 	%r9, %r1, 3;
	add.s32 	%r10, %r9, %r2;
	mul.wide.s32 	%rd8, %r10, 4;
	add.s64 	%rd9, %rd5, %rd8;
	ld.global.f32 	%f1, [%rd9];
	mul.wide.u32 	%rd10, %r1, 32;
	mov.u64 	%rd11, Q;
	add.s64 	%rd12, %rd11, %rd10;
	mul.wide.s32 	%rd13, %r2, 4;
	add.s64 	%rd14, %rd12, %rd13;
	st.global.f32 	[%rd14], %f1;
	add.s64 	%rd15, %rd6, %rd8;
	ld.global.f32 	%f2, [%rd15];
	mov.u64 	%rd16, K;
	add.s64 	%rd17, %rd16, %rd13;
	add.s64 	%rd18, %rd17, %rd10;
	st.global.f32 	[%rd18], %f2;
	add.s64 	%rd19, %rd7, %rd8;
	ld.global.f32 	%f3, [%rd19];
	mov.u64 	%rd20, V;
	add.s64 	%rd21, %rd20, %rd10;
	add.s64 	%rd22, %rd21, %rd13;
	st.global.f32 	[%rd22], %f3;
	ld.global.f32 	%f4, [%rd12];
	ld.global.f32 	%f5, [%rd17];
	fma.rn.f32 	%f6, %f4, %f5, 0f00000000;
	ld.global.f32 	%f7, [%rd12+4];
	ld.global.f32 	%f8, [%rd17+32];
	fma.rn.f32 	%f9, %f7, %f8, %f6;
	ld.global.f32 	%f10, [%rd12+8];
	ld.global.f32 	%f11, [%rd17+64];
	fma.rn.f32 	%f12, %f10, %f11, %f9;
	ld.global.f32 	%f13, [%rd12+12];
	ld.global.f32 	%f14, [%rd17+96];
	fma.rn.f32 	%f15, %f13, %f14, %f12;
	ld.global.f32 	%f16, [%rd12+16];
	ld.global.f32 	%f17, [%rd17+128];
	fma.rn.f32 	%f18, %f16, %f17, %f15;
	ld.global.f32 	%f19, [%rd12+20];
	ld.global.f32 	%f20, [%rd17+160];
	fma.rn.f32 	%f21, %f19, %f20, %f18;
	ld.global.f32 	%f22, [%rd12+24];
	ld.global.f32 	%f23, [%rd17+192];
	fma.rn.f32 	%f24, %f22, %f23, %f21;
	ld.global.f32 	%f25, [%rd12+28];
	ld.global.f32 	%f26, [%rd17+224];
	fma.rn.f32 	%f27, %f25, %f26, %f24;
	mov.u64 	%rd23, scores;
	add.s64 	%rd24, %rd23, %rd10;
	add.s64 	%rd25, %rd24, %rd13;
	st.global.f32 	[%rd25], %f27;
	mul.f32 	%f28, %f27, 0f3EB504F3;
	mov.u64 	%rd26, scaled;
	add.s64 	%rd27, %rd26, %rd10;
	add.s64 	%rd28, %rd27, %rd13;
	st.global.f32 	[%rd28], %f28;
$L__BB0_2:
	setp.lt.u32 	%p6, %r1, 8;
	setp.eq.s32 	%p7, %r2, 0;
	and.pred  	%p2, %p7, %p6;
	not.pred 	%p8, %p2;
	@%p8 bra 	$L__BB0_4;
	mul.wide.u32 	%rd29, %r1, 32;
	mov.u64 	%rd30, scaled;
	add.s64 	%rd31, %rd30, %rd29;
	ld.global.f32 	%f29, [%rd31];
	add.f32 	%f30, %f29, 0f00000000;
	ld.global.f32 	%f31, [%rd31+4];
	add.f32 	%f32, %f30, %f31;
	ld.global.f32 	%f33, [%rd31+8];
	add.f32 	%f34, %f32, %f33;
	ld.global.f32 	%f35, [%rd31+12];
	add.f32 	%f36, %f34, %f35;
	ld.global.f32 	%f37, [%rd31+16];
	add.f32 	%f38, %f36, %f37;
	ld.global.f32 	%f39, [%rd31+20];
	add.f32 	%f40, %f38, %f39;
	ld.global.f32 	%f41, [%rd31+24];
	add.f32 	%f42, %f40, %f41;
	ld.global.f32 	%f43, [%rd31+28];
	add.f32 	%f44, %f42, %f43;
	mul.wide.u32 	%rd32, %r1, 4;
	mov.u64 	%rd33, row_sum;
	add.s64 	%rd34, %rd33, %rd32;
	st.global.f32 	[%rd34], %f44;
$L__BB0_4:
	setp.gt.u32 	%p9, %r1, 7;
	setp.gt.s32 	%p10, %r2, 0;
	or.pred  	%p11, %p9, %p10;
	@%p11 bra 	$L__BB0_6;
	mul.wide.u32 	%rd35, %r1, 4;
	mov.u64 	%rd36, row_sum;
	add.s64 	%rd37, %rd36, %rd35;
	mul.wide.s32 	%rd38, %r2, 4;
	add.s64 	%rd39, %rd37, %rd38;
	ld.global.f32 	%f45, [%rd39];
	mul.f32 	%f46, %f45, 0f3E000000;
	st.global.f32 	[%rd39], %f46;
$L__BB0_6:
	@%p5 bra 	$L__BB0_8;
	mul.wide.u32 	%rd40, %r1, 32;
	mov.u64 	%rd41, shifted;
	add.s64 	%rd42, %rd41, %rd40;
	mul.wide.s32 	%rd43, %r2, 4;
	add.s64 	%rd44, %rd42, %rd43;
	ld.global.f32 	%f47, [%rd44];
	mul.f32 	%f48, %f47, 0f3FB8AA3B;
	ex2.approx.f32 	%f49, %f48;
	mov.u64 	%rd45, exp_scores;
	add.s64 	%rd46, %rd45, %rd40;
	add.s64 	%rd47, %rd46, %rd43;
	st.global.f32 	[%rd47], %f49;
$L__BB0_8:
	@%p8 bra 	$L__BB0_10;
	mul.wide.u32 	%rd48, %r1, 32;
	mov.u64 	%rd49, exp_scores;
	add.s64 	%rd50, %rd49, %rd48;
	ld.global.f32 	%f50, [%rd50];
	add.f32 	%f51, %f50, 0f00000000;
	ld.global.f32 	%f52, [%rd50+4];
	add.f32 	%f53, %f51, %f52;
	ld.global.f32 	%f54, [%rd50+8];
	add.f32 	%f55, %f53, %f54;
	ld.global.f32 	%f56, [%rd50+12];
	add.f32 	%f57, %f55, %f56;
	ld.global.f32 	%f58, [%rd50+16];
	add.f32 	%f59, %f57, %f58;
	ld.global.f32 	%f60, [%rd50+20];
	add.f32 	%f61, %f59, %f60;
	ld.global.f32 	%f62, [%rd50+24];
	add.f32 	%f63, %f61, %f62;
	ld.global.f32 	%f64, [%rd50+28];
	add.f32 	%f65, %f63, %f64;
	mul.wide.u32 	%rd51, %r1, 4;
	mov.u64 	%rd52, row_sum;
	add.s64 	%rd53, %rd52, %rd51;
	st.global.f32 	[%rd53], %f65;
$L__BB0_10:
	@%p5 bra 	$L__BB0_12;
	mul.wide.s32 	%rd54, %r2, 4;
	mov.u64 	%rd55, V;
	add.s64 	%rd56, %rd55, %rd54;
	mul.wide.u32 	%rd57, %r1, 32;
	mov.u64 	%rd58, attn;
	add.s64 	%rd59, %rd58, %rd57;
	ld.global.f32 	%f66, [%rd59];
	ld.global.f32 	%f67, [%rd56];
	fma.rn.f32 	%f68, %f66, %f67, 0f00000000;
	ld.global.f32 	%f69, [%rd59+4];
	ld.global.f32 	%f70, [%rd56+32];
	fma.rn.f32 	%f71, %f69, %f70, %f68;
	ld.global.f32 	%f72, [%rd59+8];
	ld.global.f32 	%f73, [%rd56+64];
	fma.rn.f32 	%f74, %f72, %f73, %f71;
	ld.global.f32 	%f75, [%rd59+12];
	ld.global.f32 	%f76, [%rd56+96];
	fma.rn.f32 	%f77, %f75, %f76, %f74;
	ld.global.f32 	%f78, [%rd59+16];
	ld.global.f32 	%f79, [%rd56+128];
	fma.rn.f32 	%f80, %f78, %f79, %f77;
	ld.global.f32 	%f81, [%rd59+20];
	ld.global.f32 	%f82, [%rd56+160];
	fma.rn.f32 	%f83, %f81, %f82, %f80;
	ld.global.f32 	%f84, [%rd59+24];
	ld.global.f32 	%f85, [%rd56+192];
	fma.rn.f32 	%f86, %f84, %f85, %f83;
	ld.global.f32 	%f87, [%rd59+28];
	ld.global.f32 	%f88, [%rd56+224];
	fma.rn.f32 	%f89, %f87, %f88, %f86;
	mov.u64 	%rd60, output;
	add.s64 	%rd61, %rd60, %rd57;
	add.s64 	%rd62, %rd61, %rd54;
	st.global.f32 	[%rd62], %f89;
	shl.b32 	%r11, %r1, 3;
	add.s32 	%r12, %r11, %r2;
	cvta.to.global.u64 	%rd63, %rd4;
	mul.wide.s32 	%rd64, %r12, 4;
	add.s64 	%rd65, %rd63, %rd64;
	st.global.f32 	[%rd65], %f89;
$L__BB0_12:
	ret;

}


// ===== COMPILED SASS (sm_100) =====

	.target	sm_100

	.elftype	@"ET_EXEC"


//--------------------- .note.nv.tkinfo           --------------------------
	.section	.note.nv.tkinfo,"",@"SHT_NOTE"
	.sectionflags	@"SHF_NOTE_NV_TKINFO"
	.tkinfo
        /*0018*/ 	.word	0x00000002
        /*0030*/ 	.string	""
        /*0030*/ 	.string	"ptxas"
        /*0030*/ 	.string	"Cuda compilation tools, release 13.0, V13.0.88"
        /*0030*/ 	.string	"Build cuda_13.0.r13.0/compiler.36424714_0"
        /*0030*/ 	.string	"-arch sm_100 -m 64 "



//--------------------- .note.nv.cuinfo           --------------------------
	.section	.note.nv.cuinfo,"",@"SHT_NOTE"
	.sectionflags	@"SHF_NOTE_NV_CUINFO"
        /*0018*/ 	.short	0x0002
        /*001a*/ 	.short	0x0064
        /*001c*/ 	.short	0x0082
	.zero		2


//--------------------- .nv.info                  --------------------------
	.section	.nv.info,"",@"SHT_CUDA_INFO"
	.align	4


	//----- nvinfo : EIATTR_REGCOUNT
	.align		4
        /*0000*/ 	.byte	0x04, 0x2f
        /*0002*/ 	.short	(.L_11 - .L_10)
	.align		4
.L_10:
        /*0004*/ 	.word	index@(_Z22mha_single_head_kernelPfS_S_S_)
        /*0008*/ 	.word	0x00000020


	//----- nvinfo : EIATTR_FRAME_SIZE
	.align		4
.L_11:
        /*000c*/ 	.byte	0x04, 0x11
        /*000e*/ 	.short	(.L_13 - .L_12)
	.align		4
.L_12:
        /*0010*/ 	.word	index@(_Z22mha_single_head_kernelPfS_S_S_)
        /*0014*/ 	.word	0x00000000


	//----- nvinfo : EIATTR_MIN_STACK_SIZE
	.align		4
.L_13:
        /*0018*/ 	.byte	0x04, 0x12
        /*001a*/ 	.short	(.L_15 - .L_14)
	.align		4
.L_14:
        /*001c*/ 	.word	index@(_Z22mha_single_head_kernelPfS_S_S_)
        /*0020*/ 	.word	0x00000000
.L_15:


//--------------------- .nv.compat                --------------------------
	.section	.nv.compat,"",@"SHT_CUDA_COMPAT_INFO"
	.align	4
        /*0000*/ 	.byte	0x02, 0x09, 0x00, 0x00, 0x02, 0x02, 0x01, 0x00, 0x02, 0x05, 0x05, 0x00, 0x03, 0x07, 0x01, 0x01
        /*0010*/ 	.byte	0x02, 0x03, 0x00, 0x00, 0x02, 0x06, 0x01, 0x00, 0x04, 0x0b, 0x08, 0x00, 0x01, 0x00, 0x00, 0x00
        /*0020*/ 	.byte	0x00, 0x00, 0x00, 0x00


//--------------------- .nv.info._Z22mha_single_head_kernelPfS_S_S_ --------------------------
	.section	.nv.info._Z22mha_single_head_kernelPfS_S_S_,"",@"SHT_CUDA_INFO"
	.sectionflags	@""
	.align	4


	//----- nvinfo : EIATTR_CUDA_API_VERSION
	.align		4
        /*0000*/ 	.byte	0x04, 0x37
        /*0002*/ 	.short	(.L_17 - .L_16)
.L_16:
        /*0004*/ 	.word	0x00000082


	//----- nvinfo : EIATTR_KPARAM_INFO
	.align		4
.L_17:
        /*0008*/ 	.byte	0x04, 0x17
        /*000a*/ 	.short	(.L_19 - .L_18)
.L_18:
        /*000c*/ 	.word	0x00000000
        /*0010*/ 	.short	0x0003
        /*0012*/ 	.short	0x0018
        /*0014*/ 	.byte	0x00, 0xf5, 0x21, 0x00


	//----- nvinfo : EIATTR_KPARAM_INFO
	.align		4
.L_19:
        /*0018*/ 	.byte	0x04, 0x17
        /*001a*/ 	.short	(.L_21 - .L_20)
.L_20:
        /*001c*/ 	.word	0x00000000
        /*0020*/ 	.short	0x0002
        /*0022*/ 	.short	0x0010
        /*0024*/ 	.byte	0x00, 0xf5, 0x21, 0x00


	//----- nvinfo : EIATTR_KPARAM_INFO
	.align		4
.L_21:
        /*0028*/ 	.byte	0x04, 0x17
        /*002a*/ 	.short	(.L_23 - .L_22)
.L_22:
        /*002c*/ 	.word	0x00000000
        /*0030*/ 	.short	0x0001
        /*0032*/ 	.short	0x0008
        /*0034*/ 	.byte	0x00, 0xf5, 0x21, 0x00


	//----- nvinfo : EIATTR_KPARAM_INFO
	.align		4
.L_23:
        /*0038*/ 	.byte	0x04, 0x17
        /*003a*/ 	.short	(.L_25 - .L_24)
.L_24:
        /*003c*/ 	.word	0x00000000
        /*0040*/ 	.short	0x0000
        /*0042*/ 	.short	0x0000
        /*0044*/ 	.byte	0x00, 0xf5, 0x21, 0x00


	//----- nvinfo : EIATTR_SPARSE_MMA_MASK
	.align		4
.L_25:
        /*0048*/ 	.byte	0x03, 0x50
        /*004a*/ 	.short	0x0000


	//----- nvinfo : EIATTR_MAXREG_COUNT
	.align		4
        /*004c*/ 	.byte	0x03, 0x1b
        /*004e*/ 	.short	0x00ff


	//----- nvinfo : EIATTR_MERCURY_ISA_VERSION
	.align		4
        /*0050*/ 	.byte	0x03, 0x5f
        /*0052*/ 	.short	0x0101


	//----- nvinfo : EIATTR_VRC_CTA_INIT_COUNT
	.align		4
        /*0054*/ 	.byte	0x02, 0x4a
	.zero		1
	.zero		1


	//----- nvinfo : EIATTR_EXIT_INSTR_OFFSETS
	.align		4
        /*0058*/ 	.byte	0x04, 0x1c
        /*005a*/ 	.short	(.L_27 - .L_26)


	//   ....[0]....
.L_26:
        /*005c*/ 	.word	0x000008f0


	//   ....[1]....
        /*0060*/ 	.word	0x00000b40


	//----- nvinfo : EIATTR_CRS_STACK_SIZE
	.align		4
.L_27:
        /*0064*/ 	.byte	0x04, 0x1e
        /*0066*/ 	.short	(.L_29 - .L_28)
.L_28:
        /*0068*/ 	.word	0x00000000


	//----- nvinfo : EIATTR_CBANK_PARAM_SIZE
	.align		4
.L_29:
        /*006c*/ 	.byte	0x03, 0x19
        /*006e*/ 	.short	0x0020


	//----- nvinfo : EIATTR_PARAM_CBANK
	.align		4
        /*0070*/ 	.byte	0x04, 0x0a
        /*0072*/ 	.short	(.L_31 - .L_30)
	.align		4
.L_30:
        /*0074*/ 	.word	index@(.nv.constant0._Z22mha_single_head_kernelPfS_S_S_)
        /*0078*/ 	.short	0x0380
        /*007a*/ 	.short	0x0020


	//----- nvinfo : EIATTR_SW_WAR
	.align		4
.L_31:
        /*007c*/ 	.byte	0x04, 0x36
        /*007e*/ 	.short	(.L_33 - .L_32)
.L_32:
        /*0080*/ 	.word	0x00000008
.L_33:


//--------------------- .nv.callgraph             --------------------------
	.section	.nv.callgraph,"",@"SHT_CUDA_CALLGRAPH"
	.align	4
	.sectionentsize	8
	.align		4
        /*0000*/ 	.word	0x00000000
	.align		4
        /*0004*/ 	.word	0xffffffff
	.align		4
        /*0008*/ 	.word	0x00000000
	.align		4
        /*000c*/ 	.word	0xfffffffe
	.align		4
        /*0010*/ 	.word	0x00000000
	.align		4
        /*0014*/ 	.word	0xfffffffd
	.align		4
        /*0018*/ 	.word	0x00000000
	.align		4
        /*001c*/ 	.word	0xfffffffc


//--------------------- .nv.constant4             --------------------------
	.section	.nv.constant4,"a",@progbits
	.align	8
	.align		8
.nv.constant4:
        /*0000*/ 	.dword	Q
	.align		8
        /*0008*/ 	.dword	K
	.align		8
        /*0010*/ 	.dword	V
	.align		8
        /*0018*/ 	.dword	scores
	.align		8
        /*0020*/ 	.dword	scaled
	.align		8
        /*0028*/ 	.dword	row_sum
	.align		8
        /*0030*/ 	.dword	shifted
	.align		8
        /*0038*/ 	.dword	exp_scores
	.align		8
        /*0040*/ 	.dword	attn
	.align		8
        /*0048*/ 	.dword	output


//--------------------- .text._Z22mha_single_head_kernelPfS_S_S_ --------------------------
	.section	.text._Z22mha_single_head_kernelPfS_S_S_,"ax",@progbits
	.align	128
        .global         _Z22mha_single_head_kernelPfS_S_S_
        .type           _Z22mha_single_head_kernelPfS_S_S_,@function
        .size           _Z22mha_single_head_kernelPfS_S_S_,(.L_x_7 - _Z22mha_single_head_kernelPfS_S_S_)
        .other          _Z22mha_single_head_kernelPfS_S_S_,@"STO_CUDA_ENTRY STV_DEFAULT"
_Z22mha_single_head_kernelPfS_S_S_:
.text._Z22mha_single_head_kernelPfS_S_S_:
[----:B------:R-:W-:Y:S01]  /*0000*/  LDC R1, c[0x0][0x37c] ;  /* 0x0000df00ff017b82 */ /* 0x000fe20000000800 */
[----:B------:R-:W0:Y:S07]  /*0010*/  S2R R13, SR_TID.X ;  /* 0x00000000000d7919 */ /* 0x000e2e0000002100 */
[----:B------:R-:W1:Y:S01]  /*0020*/  LDC R0, c[0x0][0x364] ;  /* 0x0000d900ff007b82 */ /* 0x000e620000000800 */
[----:B------:R-:W-:Y:S01]  /*0030*/  BSSY.RECONVERGENT B0, `(.L_x_0) ;  /* 0x0000049000007945 */ /* 0x000fe20003800200 */
[----:B------:R-:W1:Y:S06]  /*0040*/  S2R R15, SR_TID.Y ;  /* 0x00000000000f7919 */ /* 0x000e6c0000002200 */
[----:B------:R-:W0:Y:S08]  /*0050*/  S2UR UR5, SR_CTAID.X ;  /* 0x00000000000579c3 */ /* 0x000e300000002500 */
[----:B------:R-:W0:Y:S08]  /*0060*/  LDC R2, c[0x0][0x360] ;  /* 0x0000d800ff027b82 */ /* 0x000e300000000800 */
[----:B------:R-:W1:Y:S01]  /*0070*/  S2UR UR4, SR_CTAID.Y ;  /* 0x00000000000479c3 */ /* 0x000e620000002600 */
[----:B0-----:R-:W-:-:S05]  /*0080*/  IMAD R13, R2, UR5, R13 ;  /* 0x00000005020d7c24 */ /* 0x001fca000f8e020d */
[C---:B------:R-:W-:Y:S02]  /*0090*/  ISETP.GT.AND P0, PT, R13.reuse, RZ, PT ;  /* 0x000000ff0d00720c */ /* 0x040fe40003f04270 */
[----:B------:R-:W-:Y:S01]  /*00a0*/  ISETP.GE.AND P2, PT, R13, 0x8, PT ;  /* 0x000000080d00780c */ /* 0x000fe20003f46270 */
[----:B-1----:R-:W-:Y:S01]  /*00b0*/  IMAD R15, R0, UR4, R15 ;  /* 0x00000004000f7c24 */ /* 0x002fe2000f8e020f */
[----:B------:R-:W0:Y:S04]  /*00c0*/  LDCU.64 UR4, c[0x0][0x358] ;  /* 0x00006b00ff0477ac */ /* 0x000e280008000a00 */
[C---:B------:R-:W-:Y:S02]  /*00d0*/  ISETP.GT.U32.OR P0, PT, R15.reuse, 0x7, P0 ;  /* 0x000000070f00780c */ /* 0x040fe40000704470 */
[----:B------:R-:W-:-:S02]  /*00e0*/  ISETP.LT.U32.AND P2, PT, R15, 0x8, !P2 ;  /* 0x000000080f00780c */ /* 0x000fc40005741070 */
[----:B------:R-:W-:-:S04]  /*00f0*/  ISETP.GE.U32.AND P1, PT, R15, 0x8, PT ;  /* 0x000000080f00780c */ /* 0x000fc80003f26070 */
[----:B------:R-:W-:-:S05]  /*0100*/  ISETP.EQ.AND P1, PT, R13, RZ, !P1 ;  /* 0x000000ff0d00720c */ /* 0x000fca0004f22270 */
[----:B------:R-:W1:Y:S02]  /*0110*/  @!P0 LDC.64 R2, c[0x4][0x28] ;  /* 0x01000a00ff028b82 */ /* 0x000e640000000a00 */
[----:B-1----:R-:W-:-:S04]  /*0120*/  @!P0 IMAD.WIDE.U32 R2, R15, 0x4, R2 ;  /* 0x000000040f028825 */ /* 0x002fc800078e0002 */
[----:B------:R-:W-:Y:S01]  /*0130*/  @!P0 IMAD.WIDE R2, R13, 0x4, R2 ;  /* 0x000000040d028825 */ /* 0x000fe200078e0202 */
[----:B0-----:R-:W-:Y:S06]  /*0140*/  @!P2 BRA `(.L_x_1) ;  /* 0x0000000000dca947 */ /* 0x001fec0003800000 */
[----:B------:R-:W0:Y:S01]  /*0150*/  LDC.64 R6, c[0x0][0x380] ;  /* 0x0000e000ff067b82 */ /* 0x000e220000000a00 */
[----:B------:R-:W-:-:S07]  /*0160*/  LEA R21, R15, R13, 0x3 ;  /* 0x0000000d0f157211 */ /* 0x000fce00078e18ff */
[----:B------:R-:W1:Y:S08]  /*0170*/  LDC.64 R10, c[0x4][RZ] ;  /* 0x01000000ff0a7b82 */ /* 0x000e700000000a00 */
[----:B------:R-:W2:Y:S01]  /*0180*/  LDC.64 R16, c[0x0][0x388] ;  /* 0x0000e200ff107b82 */ /* 0x000ea20000000a00 */
[----:B0-----:R-:W-:-:S07]  /*0190*/  IMAD.WIDE R6, R21, 0x4, R6 ;  /* 0x0000000415067825 */ /* 0x001fce00078e0206 */
[----:B------:R-:W0:Y:S01]  /*01a0*/  LDC.64 R4, c[0x4][0x8] ;  /* 0x01000200ff047b82 */ /* 0x000e220000000a00 */
[----:B------:R-:W3:Y:S01]  /*01b0*/  LDG.E R23, desc[UR4][R6.64] ;  /* 0x0000000406177981 */ /* 0x000ee2000c1e1900 */
[----:B-1----:R-:W-:-:S06]  /*01c0*/  IMAD.WIDE.U32 R10, R15, 0x20, R10 ;  /* 0x000000200f0a7825 */ /* 0x002fcc00078e000a */
[----:B------:R-:W1:Y:S01]  /*01d0*/  LDC.64 R18, c[0x0][0x390] ;  /* 0x0000e400ff127b82 */ /* 0x000e620000000a00 */
[----:B------:R-:W-:-:S04]  /*01e0*/  IMAD.WIDE R8, R13, 0x4, R10 ;  /* 0x000000040d087825 */ /* 0x000fc800078e020a */
[----:B--2---:R-:W-:Y:S01]  /*01f0*/  IMAD.WIDE R16, R21, 0x4, R16 ;  /* 0x0000000415107825 */ /* 0x004fe200078e0210 */
[----:B---3--:R2:W-:Y:S05]  /*0200*/  STG.E desc[UR4][R8.64], R23 ;  /* 0x0000001708007986 */ /* 0x0085ea000c101904 */
[----:B------:R-:W3:Y:S01]  /*0210*/  LDG.E R17, desc[UR4][R16.64] ;  /* 0x0000000410117981 */ /* 0x000ee2000c1e1900 */
[----:B0-----:R-:W-:-:S04]  /*0220*/  IMAD.WIDE R4, R13, 0x4, R4 ;  /* 0x000000040d047825 */ /* 0x001fc800078e0204 */
[----:B-1----:R-:W-:Y:S02]  /*0230*/  IMAD.WIDE R18, R21, 0x4, R18 ;  /* 0x0000000415127825 */ /* 0x002fe400078e0212 */
[----:B------:R-:W0:Y:S02]  /*0240*/  LDC.64 R20, c[0x4][0x10] ;  /* 0x01000400ff147b82 */ /* 0x000e240000000a00 */
[----:B------:R-:W-:-:S05]  /*0250*/  IMAD.WIDE.U32 R6, R15, 0x20, R4 ;  /* 0x000000200f067825 */ /* 0x000fca00078e0004 */
[----:B---3--:R1:W-:Y:S04]  /*0260*/  STG.E desc[UR4][R6.64], R17 ;  /* 0x0000001106007986 */ /* 0x0083e8000c101904 */
[----:B------:R-:W3:Y:S01]  /*0270*/  LDG.E R19, desc[UR4][R18.64] ;  /* 0x0000000412137981 */ /* 0x000ee2000c1e1900 */
[----:B0-----:R-:W-:-:S04]  /*0280*/  IMAD.WIDE.U32 R20, R15, 0x20, R20 ;  /* 0x000000200f147825 */ /* 0x001fc800078e0014 */
[----:B--2---:R-:W-:Y:S01]  /*0290*/  IMAD.WIDE R8, R13, 0x4, R20 ;  /* 0x000000040d087825 */ /* 0x004fe200078e0214 */
[----:B-1----:R-:W0:Y:S04]  /*02a0*/  LDC.64 R6, c[0x4][0x18] ;  /* 0x01000600ff067b82 */ /* 0x002e280000000a00 */
[----:B---3--:R1:W-:Y:S04]  /*02b0*/  STG.E desc[UR4][R8.64], R19 ;  /* 0x0000001308007986 */ /* 0x0083e8000c101904 */
[----:B------:R-:W2:Y:S04]  /*02c0*/  LDG.E R0, desc[UR4][R10.64] ;  /* 0x000000040a007981 */ /* 0x000ea8000c1e1900 */
[----:B------:R-:W2:Y:S04]  /*02d0*/  LDG.E R29, desc[UR4][R4.64] ;  /* 0x00000004041d7981 */ /* 0x000ea8000c1e1900 */
[----:B------:R-:W3:Y:S01]  /*02e0*/  LDG.E R24, desc[UR4][R10.64+0x4] ;  /* 0x000004040a187981 */ /* 0x000ee2000c1e1900 */
[----:B-1----:R-:W1:Y:S03]  /*02f0*/  LDC.64 R8, c[0x4][0x20] ;  /* 0x01000800ff087b82 */ /* 0x002e660000000a00 */
[----:B------:R-:W3:Y:S04]  /*0300*/  LDG.E R26, desc[UR4][R4.64+0x20] ;  /* 0x00002004041a7981 */ /* 0x000ee8000c1e1900 */
[----:B------:R-:W4:Y:S04]  /*0310*/  LDG.E R22, desc[UR4][R10.64+0x8] ;  /* 0x000008040a167981 */ /* 0x000f28000c1e1900 */
[----:B------:R-:W4:Y:S04]  /*0320*/  LDG.E R27, desc[UR4][R4.64+0x40] ;  /* 0x00004004041b7981 */ /* 0x000f28000c1e1900 */
[----:B------:R-:W5:Y:S04]  /*0330*/  LDG.E R20, desc[UR4][R10.64+0xc] ;  /* 0x00000c040a147981 */ /* 0x000f68000c1e1900 */
        /* <DEDUP_REMOVED lines=8> */
[----:B------:R-:W5:Y:S01]  /*03c0*/  LDG.E R17, desc[UR4][R4.64+0xe0] ;  /* 0x0000e00404117981 */ /* 0x000f62000c1e1900 */
[----:B0-----:R-:W-:-:S04]  /*03d0*/  IMAD.WIDE.U32 R6, R15, 0x20, R6 ;  /* 0x000000200f067825 */ /* 0x001fc800078e0006 */
[----:B-1----:R-:W-:-:S04]  /*03e0*/  IMAD.WIDE.U32 R8, R15, 0x20, R8 ;  /* 0x000000200f087825 */ /* 0x002fc800078e0008 */
[----:B------:R-:W-:-:S04]  /*03f0*/  IMAD.WIDE R6, R13, 0x4, R6 ;  /* 0x000000040d067825 */ /* 0x000fc800078e0206 */
[----:B------:R-:W-:-:S04]  /*0400*/  IMAD.WIDE R8, R13, 0x4, R8 ;  /* 0x000000040d087825 */ /* 0x000fc800078e0208 */
[----:B--2---:R-:W-:-:S04]  /*0410*/  FFMA R0, R0, R29, RZ ;  /* 0x0000001d00007223 */ /* 0x004fc800000000ff */
[----:B---3--:R-:W-:-:S04]  /*0420*/  FFMA R29, R24, R26, R0 ;  /* 0x0000001a181d7223 */ /* 0x008fc80000000000 */
[----:B----4-:R-:W-:-:S04]  /*0430*/  FFMA R27, R22, R27, R29 ;  /* 0x0000001b161b7223 */ /* 0x010fc8000000001d */
[----:B-----5:R-:W-:-:S04]  /*0440*/  FFMA R25, R20, R25, R27 ;  /* 0x0000001914197223 */ /* 0x020fc8000000001b */
[----:B------:R-:W-:-:S04]  /*0450*/  FFMA R23, R18, R23, R25 ;  /* 0x0000001712177223 */ /* 0x000fc80000000019 */
[----:B------:R-:W-:-:S04]  /*0460*/  FFMA R21, R16, R21, R23 ;  /* 0x0000001510157223 */ /* 0x000fc80000000017 */
[----:B------:R-:W-:-:S04]  /*0470*/  FFMA R19, R14, R19, R21 ;  /* 0x000000130e137223 */ /* 0x000fc80000000015 */
[----:B------:R-:W-:-:S04]  /*0480*/  FFMA R17, R12, R17, R19 ;  /* 0x000000110c117223 */ /* 0x000fc80000000013 */
[----:B------:R-:W-:Y:S01]  /*0490*/  FMUL R5, R17, 0.35355338454246520996 ;  /* 0x3eb504f311057820 */ /* 0x000fe20000400000 */
[----:B------:R0:W-:Y:S04]  /*04a0*/  STG.E desc[UR4][R6.64], R17 ;  /* 0x0000001106007986 */ /* 0x0001e8000c101904 */
[----:B------:R0:W-:Y:S02]  /*04b0*/  STG.E desc[UR4][R8.64], R5 ;  /* 0x0000000508007986 */ /* 0x0001e4000c101904 */
.L_x_1:
[----:B------:R-:W-:Y:S05]  /*04c0*/  BSYNC.RECONVERGENT B0 ;  /* 0x0000000000007941 */ /* 0x000fea0003800200 */
.L_x_0:
[----:B------:R-:W-:Y:S04]  /*04d0*/  BSSY.RECONVERGENT B0, `(.L_x_2) ;  /* 0x0000017000007945 */ /* 0x000fe80003800200 */
[----:B------:R-:W-:Y:S05]  /*04e0*/  @!P1 BRA `(.L_x_3) ;  /* 0x0000000000549947 */ /* 0x000fea0003800000 */
[----:B0-----:R-:W0:Y:S02]  /*04f0*/  LDC.64 R4, c[0x4][0x20] ;  /* 0x01000800ff047b82 */ /* 0x001e240000000a00 */
[----:B0-----:R-:W-:-:S06]  /*0500*/  IMAD.WIDE.U32 R6, R15, 0x20, R4 ;  /* 0x000000200f067825 */ /* 0x001fcc00078e0004 */
[----:B------:R-:W0:Y:S01]  /*0510*/  LDC.64 R4, c[0x4][0x28] ;  /* 0x01000a00ff047b82 */ /* 0x000e220000000a00 */
[----:B------:R-:W2:Y:S04]  /*0520*/  LDG.E R0, desc[UR4][R6.64] ;  /* 0x0000000406007981 */ /* 0x000ea8000c1e1900 */
[----:B------:R-:W3:Y:S04]  /*0530*/  LDG.E R9, desc[UR4][R6.64+0x4] ;  /* 0x0000040406097981 */ /* 0x000ee8000c1e1900 */
[----:B------:R-:W4:Y:S04]  /*0540*/  LDG.E R11, desc[UR4][R6.64+0x8] ;  /* 0x00000804060b7981 */ /* 0x000f28000c1e1900 */
[----:B------:R-:W5:Y:S04]  /*0550*/  LDG.E R17, desc[UR4][R6.64+0xc] ;  /* 0x00000c0406117981 */ /* 0x000f68000c1e1900 */
[----:B------:R-:W5:Y:S04]  /*0560*/  LDG.E R19, desc[UR4][R6.64+0x10] ;  /* 0x0000100406137981 */ /* 0x000f68000c1e1900 */
[----:B------:R-:W5:Y:S04]  /*0570*/  LDG.E R21, desc[UR4][R6.64+0x14] ;  /* 0x0000140406157981 */ /* 0x000f68000c1e1900 */
[----:B------:R-:W5:Y:S04]  /*0580*/  LDG.E R23, desc[UR4][R6.64+0x18] ;  /* 0x0000180406177981 */ /* 0x000f68000c1e1900 */
[----:B------:R-:W5:Y:S01]  /*0590*/  LDG.E R25, desc[UR4][R6.64+0x1c] ;  /* 0x00001c0406197981 */ /* 0x000f62000c1e1900 */
[----:B0-----:R-:W-:-:S04]  /*05a0*/  IMAD.WIDE.U32 R4, R15, 0x4, R4 ;  /* 0x000000040f047825 */ /* 0x001fc800078e0004 */
[----:B--2---:R-:W-:-:S04]  /*05b0*/  FADD R0, RZ, R0 ;  /* 0x00000000ff007221 */ /* 0x004fc80000000000 */
[----:B---3--:R-:W-:-:S04]  /*05c0*/  FADD R0, R0, R9 ;  /* 0x0000000900007221 */ /* 0x008fc80000000000 */
[----:B----4-:R-:W-:-:S04]  /*05d0*/  FADD R0, R0, R11 ;  /* 0x0000000b00007221 */ /* 0x010fc80000000000 */
[----:B-----5:R-:W-:-:S04]  /*05e0*/  FADD R0, R0, R17 ;  /* 0x0000001100007221 */ /* 0x020fc80000000000 */
[----:B------:R-:W-:-:S04]  /*05f0*/  FADD R0, R0, R19 ;  /* 0x0000001300007221 */ /* 0x000fc80000000000 */
[----:B------:R-:W-:-:S04]  /*0600*/  FADD R0, R0, R21 ;  /* 0x0000001500007221 */ /* 0x000fc80000000000 */
[----:B------:R-:W-:-:S04]  /*0610*/  FADD R0, R0, R23 ;  /* 0x0000001700007221 */ /* 0x000fc80000000000 */
[----:B------:R-:W-:-:S05]  /*0620*/  FADD R25, R0, R25 ;  /* 0x0000001900197221 */ /* 0x000fca0000000000 */
[----:B------:R1:W-:Y:S02]  /*0630*/  STG.E desc[UR4][R4.64], R25 ;  /* 0x0000001904007986 */ /* 0x0003e4000c101904 */
.L_x_3:
[----:B------:R-:W-:Y:S05]  /*0640*/  BSYNC.RECONVERGENT B0 ;  /* 0x0000000000007941 */ /* 0x000fea0003800200 */
.L_x_2:
[----:B------:R-:W2:Y:S01]  /*0650*/  @!P0 LDG.E R0, desc[UR4][R2.64] ;  /* 0x0000000402008981 */ /* 0x000ea2000c1e1900 */
[----:B01----:R-:W0:Y:S08]  /*0660*/  @P2 LDC.64 R4, c[0x4][0x30] ;  /* 0x01000c00ff042b82 */ /* 0x003e300000000a00 */
[----:B------:R-:W1:Y:S01]  /*0670*/  @P2 LDC.64 R6, c[0x4][0x38] ;  /* 0x01000e00ff062b82 */ /* 0x000e620000000a00 */
[----:B0-----:R-:W-:-:S04]  /*0680*/  @P2 IMAD.WIDE.U32 R4, R15, 0x20, R4 ;  /* 0x000000200f042825 */ /* 0x001fc800078e0004 */
[----:B------:R-:W-:-:S04]  /*0690*/  @P2 IMAD.WIDE R4, R13, 0x4, R4 ;  /* 0x000000040d042825 */ /* 0x000fc800078e0204 */
[----:B--2---:R-:W-:-:S05]  /*06a0*/  @!P0 FMUL R9, R0, 0.125 ;  /* 0x3e00000000098820 */ /* 0x004fca0000400000 */
[----:B------:R0:W-:Y:S04]  /*06b0*/  @!P0 STG.E desc[UR4][R2.64], R9 ;  /* 0x0000000902008986 */ /* 0x0001e8000c101904 */
[----:B------:R-:W2:Y:S01]  /*06c0*/  @P2 LDG.E R4, desc[UR4][R4.64] ;  /* 0x0000000404042981 */ /* 0x000ea2000c1e1900 */
[----:B------:R-:W-:Y:S01]  /*06d0*/  PLOP3.LUT P0, PT, PT, PT, PT, 0x80, 0x8 ;  /* 0x000000000008781c */ /* 0x000fe20003f0f070 */
[----:B-1----:R-:W-:Y:S01]  /*06e0*/  @P2 IMAD.WIDE.U32 R6, R15, 0x20, R6 ;  /* 0x000000200f062825 */ /* 0x002fe200078e0006 */
[----:B------:R-:W-:Y:S03]  /*06f0*/  BSSY.RECONVERGENT B0, `(.L_x_4) ;  /* 0x000001f000007945 */ /* 0x000fe60003800200 */
[----:B------:R-:W-:-:S04]  /*0700*/  @P2 IMAD.WIDE R6, R13, 0x4, R6 ;  /* 0x000000040d062825 */ /* 0x000fc800078e0206 */
[----:B--2---:R-:W-:-:S05]  /*0710*/  @P2 FMUL R0, R4, 1.4426950216293334961 ;  /* 0x3fb8aa3b04002820 */ /* 0x004fca0000400000 */
[----:B------:R-:W-:-:S04]  /*0720*/  @P2 FSETP.GEU.AND P3, PT, R0, -126, PT ;  /* 0xc2fc00000000280b */ /* 0x000fc80003f6e000 */
[----:B------:R-:W-:-:S13]  /*0730*/  @P2 PLOP3.LUT P0, PT, P3, PT, PT, 0x80, 0x8 ;  /* 0x000000000008281c */ /* 0x000fda0001f0f070 */
[----:B------:R-:W-:-:S04]  /*0740*/  @!P0 FMUL R0, R0, 0.5 ;  /* 0x3f00000000008820 */ /* 0x000fc80000400000 */
[----:B------:R-:W1:Y:S02]  /*0750*/  @P2 MUFU.EX2 R11, R0 ;  /* 0x00000000000b2308 */ /* 0x000e640000000800 */
[----:B-1----:R-:W-:-:S05]  /*0760*/  @!P0 FMUL R11, R11, R11 ;  /* 0x0000000b0b0b8220 */ /* 0x002fca0000400000 */
[----:B------:R0:W-:Y:S01]  /*0770*/  @P2 STG.E desc[UR4][R6.64], R11 ;  /* 0x0000000b06002986 */ /* 0x0001e2000c101904 */
        /* <DEDUP_REMOVED lines=22> */
.L_x_5:
[----:B------:R-:W-:Y:S05]  /*08e0*/  BSYNC.RECONVERGENT B0 ;  /* 0x0000000000007941 */ /* 0x000fea0003800200 */
.L_x_4:
[----:B------:R-:W-:Y:S05]  /*08f0*/  @!P2 EXIT ;  /* 0x000000000000a94d */ /* 0x000fea0003800000 */
[----:B0-----:R-:W0:Y:S08]  /*0900*/  LDC.64 R6, c[0x4][0x10] ;  /* 0x01000400ff067b82 */ /* 0x001e300000000a00 */
[----:B------:R-:W2:Y:S08]  /*0910*/  LDC.64 R4, c[0x4][0x40] ;  /* 0x01001000ff047b82 */ /* 0x000eb00000000a00 */
[----:B-1----:R-:W1:Y:S01]  /*0920*/  LDC.64 R2, c[0x4][0x48] ;  /* 0x01001200ff027b82 */ /* 0x002e620000000a00 */
[----:B0-----:R-:W-:-:S05]  /*0930*/  IMAD.WIDE R6, R13, 0x4, R6 ;  /* 0x000000040d067825 */ /* 0x001fca00078e0206 */
[----:B------:R-:W3:Y:S01]  /*0940*/  LDG.E R9, desc[UR4][R6.64] ;  /* 0x0000000406097981 */ /* 0x000ee2000c1e1900 */
[----:B--2---:R-:W-:-:S03]  /*0950*/  IMAD.WIDE.U32 R4, R15, 0x20, R4 ;  /* 0x000000200f047825 */ /* 0x004fc600078e0004 */
[----:B------:R-:W2:Y:S04]  /*0960*/  LDG.E R8, desc[UR4][R6.64+0x20] ;  /* 0x0000200406087981 */ /* 0x000ea8000c1e1900 */
[----:B------:R-:W3:Y:S04]  /*0970*/  LDG.E R0, desc[UR4][R4.64] ;  /* 0x0000000404007981 */ /* 0x000ee8000c1e1900 */
[----:B------:R-:W2:Y:S04]  /*0980*/  LDG.E R23, desc[UR4][R4.64+0x4] ;  /* 0x0000040404177981 */ /* 0x000ea8000c1e1900 */
        /* <DEDUP_REMOVED lines=12> */
[C---:B-1----:R-:W-:Y:S01]  /*0a50*/  IMAD.WIDE.U32 R2, R15.reuse, 0x20, R2 ;  /* 0x000000200f027825 */ /* 0x042fe200078e0002 */
[----:B------:R-:W-:-:S03]  /*0a60*/  LEA R15, R15, R13, 0x3 ;  /* 0x0000000d0f0f7211 */ /* 0x000fc600078e18ff */
[----:B------:R-:W-:-:S04]  /*0a70*/  IMAD.WIDE R2, R13, 0x4, R2 ;  /* 0x000000040d027825 */ /* 0x000fc800078e0202 */
[----:B---3--:R-:W-:-:S04]  /*0a80*/  FFMA R0, R0, R9, RZ ;  /* 0x0000000900007223 */ /* 0x008fc800000000ff */
[----:B--2---:R-:W-:Y:S02]  /*0a90*/  FFMA R0, R23, R8, R0 ;  /* 0x0000000817007223 */ /* 0x004fe40000000000 */
[----:B------:R-:W0:Y:S02]  /*0aa0*/  LDC.64 R8, c[0x0][0x398] ;  /* 0x0000e600ff087b82 */ /* 0x000e240000000a00 */
[----:B----4-:R-:W-:-:S04]  /*0ab0*/  FFMA R0, R25, R18, R0 ;  /* 0x0000001219007223 */ /* 0x010fc80000000000 */
[----:B-----5:R-:W-:-:S04]  /*0ac0*/  FFMA R27, R27, R20, R0 ;  /* 0x000000141b1b7223 */ /* 0x020fc80000000000 */
[----:B------:R-:W-:-:S04]  /*0ad0*/  FFMA R19, R16, R19, R27 ;  /* 0x0000001310137223 */ /* 0x000fc8000000001b */
[----:B------:R-:W-:Y:S01]  /*0ae0*/  FFMA R14, R14, R17, R19 ;  /* 0x000000110e0e7223 */ /* 0x000fe20000000013 */
[----:B0-----:R-:W-:-:S04]  /*0af0*/  IMAD.WIDE R8, R15, 0x4, R8 ;  /* 0x000000040f087825 */ /* 0x001fc800078e0208 */
[----:B------:R-:W-:-:S04]  /*0b00*/  FFMA R10, R11, R10, R14 ;  /* 0x0000000a0b0a7223 */ /* 0x000fc8000000000e */
[----:B------:R-:W-:-:S05]  /*0b10*/  FFMA R21, R21, R12, R10 ;  /* 0x0000000c15157223 */ /* 0x000fca000000000a */
[----:B------:R-:W-:Y:S04]  /*0b20*/  STG.E desc[UR4][R2.64], R21 ;  /* 0x0000001502007986 */ /* 0x000fe8000c101904 */
[----:B------:R-:W-:Y:S01]  /*0b30*/  STG.E desc[UR4][R8.64], R21 ;  /* 0x0000001508007986 */ /* 0x000fe2000c101904 */
[----:B------:R-:W-:Y:S05]  /*0b40*/  EXIT ;  /* 0x000000000000794d */ /* 0x000fea0003800000 */
.L_x_6:
[----:B------:R-:W-:-:S00]  /*0b50*/  BRA `(.L_x_6) ;  /* 0xfffffffc00fc7947 */ /* 0x000fc0000383ffff */
[----:B------:R-:W-:-:S00]  /*0b60*/  NOP ;  /* 0x0000000000007918 */ /* 0x000fc00000000000 */
        /* <DEDUP_REMOVED lines=9> */
.L_x_7:


//--------------------- .nv.shared.reserved.0     --------------------------
	.section	.nv.shared.reserved.0,"aw",@nobits
	.weak		__nv_reservedSMEM_offset_0_alias
	.size		__nv_reservedSMEM_offset_0_alias, 0, 64
	.other		__nv_reservedSMEM_offset_0_alias,@"STO_CUDA_RESERVED_SHARED STV_DEFAULT"
__nv_reservedSMEM_offset_0_alias:
	.zero		0
	.zero		64


//--------------------- .nv.global                --------------------------
	.section	.nv.global,"aw",@nobits
	.align	4
.nv.global:
	.type		row_sum,@object
	.size		row_sum,(attn - row_sum)
row_sum:
	.zero		32
	.type		attn,@object
	.size		attn,(Q - attn)
attn:
	.zero		256
	.type		Q,@object
	.size		Q,(scaled - Q)
Q:
	.zero		256
	.type		scaled,@object
	.size		scaled,(V - scaled)
scaled:
	.zero		256
	.type		V,@object
	.size		V,(shifted - V)
V:
	.zero		256
	.type		shifted,@object
	.size		shifted,(output - shifted)
shifted:
	.zero		256
	.type		output,@object
	.size		output,(K - output)
output:
	.zero		256
	.type		K,@object
	.size		K,(scores - K)
K:
	.zero		256
	.type		scores,@object
	.size		scores,(exp_scores - scores)
scores:
	.zero		256
	.type		exp_scores,@object
	.size		exp_scores,(.L_7 - exp_scores)
exp_scores:
	.zero		256
.L_7:


//--------------------- .nv.constant0._Z22mha_single_head_kernelPfS_S_S_ --------------------------
	.section	.nv.constant0._Z22mha_single_head_kernelPfS_S_S_,"a",@progbits
	.sectionflags	@""
	.align	4
.nv.constant0._Z22mha_single_head_kernelPfS_S_S_:
	.zero		928


//--------------------- SYMBOLS --------------------------

	.type		.nv.reservedSmem.offset0,@object
	.size		.nv.reservedSmem.offset0,0x4
